	.headerflags	@"EF_CUDA_TEXMODE_UNIFIED EF_CUDA_64BIT_ADDRESS EF_CUDA_ACCELERATORS EF_CUDA_SM90 EF_CUDA_VIRTUAL_SM(EF_CUDA_SM90)"
	.elftype	@"ET_EXEC"


//--------------------- .nv.info                  --------------------------
	.section	.nv.info,"",@"SHT_CUDA_INFO"
	.align	4


	//----- nvinfo : EIATTR_REGCOUNT
	.align		4
        /*0000*/ 	.byte	0x04, 0x2f
        /*0002*/ 	.short	(.L_1 - .L_0)
	.align		4
.L_0:
        /*0004*/ 	.word	index@(triton_poi_fused_convolution_34)
        /*0008*/ 	.word	0x0000000c


	//----- nvinfo : EIATTR_MIN_STACK_SIZE
	.align		4
.L_1:
        /*000c*/ 	.byte	0x04, 0x12
        /*000e*/ 	.short	(.L_3 - .L_2)
	.align		4
.L_2:
        /*0010*/ 	.word	index@(triton_poi_fused_convolution_34)
        /*0014*/ 	.word	0x00000000


	//----- nvinfo : EIATTR_FRAME_SIZE
	.align		4
.L_3:
        /*0018*/ 	.byte	0x04, 0x11
        /*001a*/ 	.short	(.L_5 - .L_4)
	.align		4
.L_4:
        /*001c*/ 	.word	index@(triton_poi_fused_convolution_34)
        /*0020*/ 	.word	0x00000000


	//----- nvinfo : EIATTR_MIN_STACK_SIZE
	.align		4
.L_5:
        /*0024*/ 	.byte	0x04, 0x12
        /*0026*/ 	.short	(.L_7 - .L_6)
	.align		4
.L_6:
        /*0028*/ 	.word	index@(triton_poi_fused_convolution_34)
        /*002c*/ 	.word	0x00000000
.L_7:


//--------------------- .nv.info.triton_poi_fused_convolution_34 --------------------------
	.section	.nv.info.triton_poi_fused_convolution_34,"",@"SHT_CUDA_INFO"
	.sectionflags	@""
	.align	4


	//----- nvinfo : EIATTR_CUDA_API_VERSION
	.align		4
        /*0000*/ 	.byte	0x04, 0x37
        /*0002*/ 	.short	(.L_9 - .L_8)
.L_8:
        /*0004*/ 	.word	0x0000007c


	//----- nvinfo : EIATTR_KPARAM_INFO
	.align		4
.L_9:
        /*0008*/ 	.byte	0x04, 0x17
        /*000a*/ 	.short	(.L_11 - .L_10)
.L_10:
        /*000c*/ 	.word	0x00000000
        /*0010*/ 	.short	0x0002
        /*0012*/ 	.short	0x0010
        /*0014*/ 	.byte	0x00, 0xf0, 0x11, 0x00


	//----- nvinfo : EIATTR_KPARAM_INFO
	.align		4
.L_11:
        /*0018*/ 	.byte	0x04, 0x17
        /*001a*/ 	.short	(.L_13 - .L_12)
.L_12:
        /*001c*/ 	.word	0x00000000
        /*0020*/ 	.short	0x0001
        /*0022*/ 	.short	0x0008
        /*0024*/ 	.byte	0x00, 0xf4, 0x21, 0x00


	//----- nvinfo : EIATTR_KPARAM_INFO
	.align		4
.L_13:
        /*0028*/ 	.byte	0x04, 0x17
        /*002a*/ 	.short	(.L_15 - .L_14)
.L_14:
        /*002c*/ 	.word	0x00000000
        /*0030*/ 	.short	0x0000
        /*0032*/ 	.short	0x0000
        /*0034*/ 	.byte	0x00, 0xf4, 0x21, 0x00


	//----- nvinfo : EIATTR_SPARSE_MMA_MASK
	.align		4
.L_15:
        /*0038*/ 	.byte	0x03, 0x50
        /*003a*/ 	.short	0x0000


	//----- nvinfo : EIATTR_MAXREG_COUNT
	.align		4
        /*003c*/ 	.byte	0x03, 0x1b
        /*003e*/ 	.short	0x00ff


	//----- nvinfo : EIATTR_EXIT_INSTR_OFFSETS
	.align		4
        /*0040*/ 	.byte	0x04, 0x1c
        /*0042*/ 	.short	(.L_17 - .L_16)


	//   ....[0]....
.L_16:
        /*0044*/ 	.word	0x00000180


	//----- nvinfo : EIATTR_REQNTID
	.align		4
.L_17:
        /*0048*/ 	.byte	0x04, 0x10
        /*004a*/ 	.short	(.L_19 - .L_18)
.L_18:
        /*004c*/ 	.word	0x00000080
        /*0050*/ 	.word	0x00000001
        /*0054*/ 	.word	0x00000001


	//----- nvinfo : EIATTR_CBANK_PARAM_SIZE
	.align		4
.L_19:
        /*0058*/ 	.byte	0x03, 0x19
        /*005a*/ 	.short	0x0014


	//----- nvinfo : EIATTR_PARAM_CBANK
	.align		4
        /*005c*/ 	.byte	0x04, 0x0a
        /*005e*/ 	.short	(.L_21 - .L_20)
	.align		4
.L_20:
        /*0060*/ 	.word	index@(.nv.constant0.triton_poi_fused_convolution_34)
        /*0064*/ 	.short	0x0210
        /*0066*/ 	.short	0x0014


	//----- nvinfo : EIATTR_SW_WAR
	.align		4
.L_21:
        /*0068*/ 	.byte	0x04, 0x36
        /*006a*/ 	.short	(.L_23 - .L_22)
.L_22:
        /*006c*/ 	.word	0x00000008
.L_23:


//--------------------- .nv.callgraph             --------------------------
	.section	.nv.callgraph,"",@"SHT_CUDA_CALLGRAPH"
	.align	4
	.sectionentsize	8
	.align		4
        /*0000*/ 	.word	0x00000000
	.align		4
        /*0004*/ 	.word	0xffffffff
	.align		4
        /*0008*/ 	.word	0x00000000
	.align		4
        /*000c*/ 	.word	0xfffffffe
	.align		4
        /*0010*/ 	.word	0x00000000
	.align		4
        /*0014*/ 	.word	0xfffffffd
	.align		4
        /*0018*/ 	.word	0x00000000
	.align		4
        /*001c*/ 	.word	0xfffffffc


//--------------------- .text.triton_poi_fused_convolution_34 --------------------------
	.section	.text.triton_poi_fused_convolution_34,"ax",@progbits
	.align	128
        .global         triton_poi_fused_convolution_34
        .type           triton_poi_fused_convolution_34,@function
        .size           triton_poi_fused_convolution_34,(.L_x_1 - triton_poi_fused_convolution_34)
        .other          triton_poi_fused_convolution_34,@"STO_CUDA_ENTRY STV_DEFAULT"
triton_poi_fused_convolution_34:
.text.triton_poi_fused_convolution_34:
[----:B------:R-:W-:Y:S01]  /*0000*/  LDC R1, c[0x0][0x28] ;  /* 0x00000a00ff017b82 */ /* 0x000fe20000000800 */
[----:B------:R-:W1:Y:S07]  /*0010*/  S2R R0, SR_TID.X ;  /* 0x0000000000007919 */ /* 0x000e6e0000002100 */
[----:B------:R-:W2:Y:S01]  /*0020*/  LDC.64 R4, c[0x0][0x218] ;  /* 0x00008600ff047b82 */ /* 0x000ea20000000a00 */
[----:B------:R-:W-:Y:S01]  /*0030*/  ULDC.64 UR4, c[0x0][0x208] ;  /* 0x0000820000047ab9 */ /* 0x000fe20000000a00 */
[----:B------:R-:W3:Y:S06]  /*0040*/  S2R R7, SR_CTAID.X ;  /* 0x0000000000077919 */ /* 0x000eec0000002500 */
[----:B------:R-:W4:Y:S01]  /*0050*/  LDC.64 R2, c[0x0][0x210] ;  /* 0x00008400ff027b82 */ /* 0x000f220000000a00 */
[----:B-1----:R-:W-:Y:S01]  /*0060*/  IMAD.SHL.U32 R0, R0, 0x2, RZ ;  /* 0x0000000200007824 */ /* 0x002fe200078e00ff */
[----:B---3--:R-:W-:-:S04]  /*0070*/  SHF.R.S32.HI R6, RZ, 0x17, R7 ;  /* 0x00000017ff067819 */ /* 0x008fc80000011407 */
[----:B------:R-:W-:Y:S02]  /*0080*/  LOP3.LUT R0, R0, 0xfe, RZ, 0xc0, !PT ;  /* 0x000000fe00007812 */ /* 0x000fe400078ec0ff */
[----:B------:R-:W-:-:S03]  /*0090*/  SGXT R6, R6, 0x1 ;  /* 0x000000010606781a */ /* 0x000fc60000000200 */
[----:B------:R-:W-:-:S04]  /*00a0*/  IMAD R7, R7, 0x100, R0 ;  /* 0x0000010007077824 */ /* 0x000fc800078e0200 */
[----:B----4-:R-:W-:Y:S01]  /*00b0*/  IMAD.WIDE R2, R7, 0x4, R2 ;  /* 0x0000000407027825 */ /* 0x010fe200078e0202 */
[----:B------:R-:W-:-:S04]  /*00c0*/  LEA.HI R6, R6, R7, RZ, 0x4 ;  /* 0x0000000706067211 */ /* 0x000fc800078f20ff */
[--C-:B------:R-:W-:Y:S02]  /*00d0*/  SHF.R.S32.HI R0, RZ, 0x4, R6.reuse ;  /* 0x00000004ff007819 */ /* 0x100fe40000011406 */
[----:B------:R-:W-:Y:S02]  /*00e0*/  SHF.R.S32.HI R9, RZ, 0x1f, R6 ;  /* 0x0000001fff097819 */ /* 0x000fe40000011406 */
[----:B------:R-:W3:Y:S02]  /*00f0*/  LDG.E.64 R6, desc[UR4][R2.64] ;  /* 0x0000000402067981 */ /* 0x000ee4000c1e1b00 */
[----:B------:R-:W-:-:S04]  /*0100*/  LEA.HI R9, R9, R0, RZ, 0x8 ;  /* 0x0000000009097211 */ /* 0x000fc800078f40ff */
[----:B------:R-:W-:-:S05]  /*0110*/  LOP3.LUT R9, R9, 0xffffff00, RZ, 0xc0, !PT ;  /* 0xffffff0009097812 */ /* 0x000fca00078ec0ff */
[----:B------:R-:W-:-:S04]  /*0120*/  IMAD.IADD R9, R0, 0x1, -R9 ;  /* 0x0000000100097824 */ /* 0x000fc800078e0a09 */
[----:B--2---:R-:W-:-:S06]  /*0130*/  IMAD.WIDE R4, R9, 0x4, R4 ;  /* 0x0000000409047825 */ /* 0x004fcc00078e0204 */
[----:B------:R-:W3:Y:S02]  /*0140*/  LDG.E.EL R4, desc[UR4][R4.64] ;  /* 0x0000000404047981 */ /* 0x000ee4000c2e1900 */
[--C-:B---3--:R-:W-:Y:S01]  /*0150*/  FADD R6, R6, R4.reuse ;  /* 0x0000000406067221 */ /* 0x108fe20000000000 */
[----:B------:R-:W-:-:S05]  /*0160*/  FADD R7, R7, R4 ;  /* 0x0000000407077221 */ /* 0x000fca0000000000 */
[----:B------:R-:W-:Y:S01]  /*0170*/  STG.E.64 desc[UR4][R2.64], R6 ;  /* 0x0000000602007986 */ /* 0x000fe2000c101b04 */
[----:B------:R-:W-:Y:S05]  /*0180*/  EXIT ;  /* 0x000000000000794d */ /* 0x000fea0003800000 */
.L_x_0:
[----:B------:R-:W-:-:S00]  /*0190*/  BRA `(.L_x_0) ;  /* 0xfffffffc00fc7947 */ /* 0x000fc0000383ffff */
[----:B------:R-:W-:-:S00]  /*01a0*/  NOP ;  /* 0x0000000000007918 */ /* 0x000fc00000000000 */
        /* <DEDUP_REMOVED lines=13> */
.L_x_1:


//--------------------- .nv.constant0.triton_poi_fused_convolution_34 --------------------------
	.section	.nv.constant0.triton_poi_fused_convolution_34,"a",@progbits
	.sectionflags	@""
	.align	4
.nv.constant0.triton_poi_fused_convolution_34:
	.zero		548
